//
// Generated by NVIDIA NVVM Compiler
//
// Compiler Build ID: CL-36424714
// Cuda compilation tools, release 13.0, V13.0.88
// Based on NVVM 20.0.0
//

.version 9.0
.target sm_100
.address_size 64

	// .globl	_Z17internal_vigenerePcPKcii

.visible .entry _Z17internal_vigenerePcPKcii(
	.param .u64 .ptr .align 1 _Z17internal_vigenerePcPKcii_param_0,
	.param .u64 .ptr .align 1 _Z17internal_vigenerePcPKcii_param_1,
	.param .u32 _Z17internal_vigenerePcPKcii_param_2,
	.param .u32 _Z17internal_vigenerePcPKcii_param_3
)
{
	.reg .pred 	%p<3>;
	.reg .b16 	%rs<18>;
	.reg .b32 	%r<11>;
	.reg .b64 	%rd<9>;

	ld.param.u64 	%rd3, [_Z17internal_vigenerePcPKcii_param_0];
	ld.param.u64 	%rd2, [_Z17internal_vigenerePcPKcii_param_1];
	ld.param.u32 	%r2, [_Z17internal_vigenerePcPKcii_param_2];
	cvta.to.global.u64 	%rd4, %rd3;
	mov.u32 	%r3, %tid.x;
	mov.u32 	%r4, %ctaid.x;
	mov.u32 	%r5, %ntid.x;
	mad.lo.s32 	%r1, %r4, %r5, %r3;
	cvt.u64.u32 	%rd5, %r1;
	add.s64 	%rd1, %rd4, %rd5;
	ld.global.u8 	%rs17, [%rd1];
	add.s16 	%rs4, %rs17, -97;
	and.b16  	%rs5, %rs4, 255;
	setp.gt.u16 	%p1, %rs5, 25;
	@%p1 bra 	$L__BB0_2;
	add.s16 	%rs17, %rs17, -32;
	bra.uni 	$L__BB0_3;
$L__BB0_2:
	add.s16 	%rs6, %rs17, -91;
	and.b16  	%rs7, %rs6, 255;
	setp.lt.u16 	%p2, %rs7, 230;
	@%p2 bra 	$L__BB0_4;
$L__BB0_3:
	cvt.u32.u16 	%r6, %rs17;
	and.b32  	%r7, %r6, 255;
	rem.u32 	%r8, %r1, %r2;
	cvt.u64.u32 	%rd6, %r8;
	cvta.to.global.u64 	%rd7, %rd2;
	add.s64 	%rd8, %rd7, %rd6;
	ld.global.s8 	%r9, [%rd8];
	sub.s32 	%r10, %r7, %r9;
	cvt.u16.u32 	%rs8, %r10;
	add.s16 	%rs9, %rs8, 26;
	mul.hi.s16 	%rs10, %rs9, 20165;
	shr.u16 	%rs11, %rs10, 15;
	shr.u16 	%rs12, %rs10, 3;
	add.s16 	%rs13, %rs12, %rs11;
	mul.lo.s16 	%rs14, %rs13, 26;
	sub.s16 	%rs15, %rs9, %rs14;
	add.s16 	%rs16, %rs15, 65;
	st.global.u8 	[%rd1], %rs16;
$L__BB0_4:
	ret;

}


// ===== COMPILED SASS (sm_100) =====

	.target	sm_100

	.elftype	@"ET_EXEC"


//--------------------- .note.nv.tkinfo           --------------------------
	.section	.note.nv.tkinfo,"",@"SHT_NOTE"
	.sectionflags	@"SHF_NOTE_NV_TKINFO"
	.tkinfo
        /*0018*/ 	.word	0x00000002
        /*0030*/ 	.string	""
        /*0030*/ 	.string	"ptxas"
        /*0030*/ 	.string	"Cuda compilation tools, release 13.0, V13.0.88"
        /*0030*/ 	.string	"Build cuda_13.0.r13.0/compiler.36424714_0"
        /*0030*/ 	.string	"-arch sm_100 -m 64 "



//--------------------- .note.nv.cuinfo           --------------------------
	.section	.note.nv.cuinfo,"",@"SHT_NOTE"
	.sectionflags	@"SHF_NOTE_NV_CUINFO"
        /*0018*/ 	.short	0x0002
        /*001a*/ 	.short	0x0064
        /*001c*/ 	.short	0x0082
	.zero		2


//--------------------- .nv.info                  --------------------------
	.section	.nv.info,"",@"SHT_CUDA_INFO"
	.align	4


	//----- nvinfo : EIATTR_REGCOUNT
	.align		4
        /*0000*/ 	.byte	0x04, 0x2f
        /*0002*/ 	.short	(.L_1 - .L_0)
	.align		4
.L_0:
        /*0004*/ 	.word	index@(_Z17internal_vigenerePcPKcii)
        /*0008*/ 	.word	0x0000000c


	//----- nvinfo : EIATTR_FRAME_SIZE
	.align		4
.L_1:
        /*000c*/ 	.byte	0x04, 0x11
        /*000e*/ 	.short	(.L_3 - .L_2)
	.align		4
.L_2:
        /*0010*/ 	.word	index@(_Z17internal_vigenerePcPKcii)
        /*0014*/ 	.word	0x00000000


	//----- nvinfo : EIATTR_MIN_STACK_SIZE
	.align		4
.L_3:
        /*0018*/ 	.byte	0x04, 0x12
        /*001a*/ 	.short	(.L_5 - .L_4)
	.align		4
.L_4:
        /*001c*/ 	.word	index@(_Z17internal_vigenerePcPKcii)
        /*0020*/ 	.word	0x00000000
.L_5:


//--------------------- .nv.compat                --------------------------
	.section	.nv.compat,"",@"SHT_CUDA_COMPAT_INFO"
	.align	4
        /*0000*/ 	.byte	0x02, 0x09, 0x00, 0x00, 0x02, 0x02, 0x01, 0x00, 0x02, 0x05, 0x05, 0x00, 0x03, 0x07, 0x01, 0x01
        /*0010*/ 	.byte	0x02, 0x03, 0x00, 0x00, 0x02, 0x06, 0x01, 0x00, 0x04, 0x0b, 0x08, 0x00, 0x09, 0x00, 0x00, 0x00
        /*0020*/ 	.byte	0x00, 0x00, 0x00, 0x00


//--------------------- .nv.info._Z17internal_vigenerePcPKcii --------------------------
	.section	.nv.info._Z17internal_vigenerePcPKcii,"",@"SHT_CUDA_INFO"
	.sectionflags	@""
	.align	4


	//----- nvinfo : EIATTR_CUDA_API_VERSION
	.align		4
        /*0000*/ 	.byte	0x04, 0x37
        /*0002*/ 	.short	(.L_7 - .L_6)
.L_6:
        /*0004*/ 	.word	0x00000082


	//----- nvinfo : EIATTR_KPARAM_INFO
	.align		4
.L_7:
        /*0008*/ 	.byte	0x04, 0x17
        /*000a*/ 	.short	(.L_9 - .L_8)
.L_8:
        /*000c*/ 	.word	0x00000000
        /*0010*/ 	.short	0x0003
        /*0012*/ 	.short	0x0014
        /*0014*/ 	.byte	0x00, 0xf0, 0x11, 0x00


	//----- nvinfo : EIATTR_KPARAM_INFO
	.align		4
.L_9:
        /*0018*/ 	.byte	0x04, 0x17
        /*001a*/ 	.short	(.L_11 - .L_10)
.L_10:
        /*001c*/ 	.word	0x00000000
        /*0020*/ 	.short	0x0002
        /*0022*/ 	.short	0x0010
        /*0024*/ 	.byte	0x00, 0xf0, 0x11, 0x00


	//----- nvinfo : EIATTR_KPARAM_INFO
	.align		4
.L_11:
        /*0028*/ 	.byte	0x04, 0x17
        /*002a*/ 	.short	(.L_13 - .L_12)
.L_12:
        /*002c*/ 	.word	0x00000000
        /*0030*/ 	.short	0x0001
        /*0032*/ 	.short	0x0008
        /*0034*/ 	.byte	0x00, 0xf5, 0x21, 0x00


	//----- nvinfo : EIATTR_KPARAM_INFO
	.align		4
.L_13:
        /*0038*/ 	.byte	0x04, 0x17
        /*003a*/ 	.short	(.L_15 - .L_14)
.L_14:
        /*003c*/ 	.word	0x00000000
        /*0040*/ 	.short	0x0000
        /*0042*/ 	.short	0x0000
        /*0044*/ 	.byte	0x00, 0xf5, 0x21, 0x00


	//----- nvinfo : EIATTR_SPARSE_MMA_MASK
	.align		4
.L_15:
        /*0048*/ 	.byte	0x03, 0x50
        /*004a*/ 	.short	0x0000


	//----- nvinfo : EIATTR_MAXREG_COUNT
	.align		4
        /*004c*/ 	.byte	0x03, 0x1b
        /*004e*/ 	.short	0x00ff


	//----- nvinfo : EIATTR_MERCURY_ISA_VERSION
	.align		4
        /*0050*/ 	.byte	0x03, 0x5f
        /*0052*/ 	.short	0x0101


	//----- nvinfo : EIATTR_VRC_CTA_INIT_COUNT
	.align		4
        /*0054*/ 	.byte	0x02, 0x4a
	.zero		1
	.zero		1


	//----- nvinfo : EIATTR_EXIT_INSTR_OFFSETS
	.align		4
        /*0058*/ 	.byte	0x04, 0x1c
        /*005a*/ 	.short	(.L_17 - .L_16)


	//   ....[0]....
.L_16:
        /*005c*/ 	.word	0x00000140


	//   ....[1]....
        /*0060*/ 	.word	0x000003a0


	//----- nvinfo : EIATTR_CRS_STACK_SIZE
	.align		4
.L_17:
        /*0064*/ 	.byte	0x04, 0x1e
        /*0066*/ 	.short	(.L_19 - .L_18)
.L_18:
        /*0068*/ 	.word	0x00000000


	//----- nvinfo : EIATTR_CBANK_PARAM_SIZE
	.align		4
.L_19:
        /*006c*/ 	.byte	0x03, 0x19
        /*006e*/ 	.short	0x0018


	//----- nvinfo : EIATTR_PARAM_CBANK
	.align		4
        /*0070*/ 	.byte	0x04, 0x0a
        /*0072*/ 	.short	(.L_21 - .L_20)
	.align		4
.L_20:
        /*0074*/ 	.word	index@(.nv.constant0._Z17internal_vigenerePcPKcii)
        /*0078*/ 	.short	0x0380
        /*007a*/ 	.short	0x0018


	//----- nvinfo : EIATTR_SW_WAR
	.align		4
.L_21:
        /*007c*/ 	.byte	0x04, 0x36
        /*007e*/ 	.short	(.L_23 - .L_22)
.L_22:
        /*0080*/ 	.word	0x00000008
.L_23:


//--------------------- .nv.callgraph             --------------------------
	.section	.nv.callgraph,"",@"SHT_CUDA_CALLGRAPH"
	.align	4
	.sectionentsize	8
	.align		4
        /*0000*/ 	.word	0x00000000
	.align		4
        /*0004*/ 	.word	0xffffffff
	.align		4
        /*0008*/ 	.word	0x00000000
	.align		4
        /*000c*/ 	.word	0xfffffffe
	.align		4
        /*0010*/ 	.word	0x00000000
	.align		4
        /*0014*/ 	.word	0xfffffffd
	.align		4
        /*0018*/ 	.word	0x00000000
	.align		4
        /*001c*/ 	.word	0xfffffffc


//--------------------- .text._Z17internal_vigenerePcPKcii --------------------------
	.section	.text._Z17internal_vigenerePcPKcii,"ax",@progbits
	.align	128
        .global         _Z17internal_vigenerePcPKcii
        .type           _Z17internal_vigenerePcPKcii,@function
        .size           _Z17internal_vigenerePcPKcii,(.L_x_3 - _Z17internal_vigenerePcPKcii)
        .other          _Z17internal_vigenerePcPKcii,@"STO_CUDA_ENTRY STV_DEFAULT"
_Z17internal_vigenerePcPKcii:
.text._Z17internal_vigenerePcPKcii:
[----:B------:R-:W-:Y:S01]  /*0000*/  LDC R1, c[0x0][0x37c] ;  /* 0x0000df00ff017b82 */ /* 0x000fe20000000800 */
[----:B------:R-:W0:Y:S07]  /*0010*/  S2R R0, SR_TID.X ;  /* 0x0000000000007919 */ /* 0x000e2e0000002100 */
[----:B------:R-:W0:Y:S01]  /*0020*/  S2UR UR6, SR_CTAID.X ;  /* 0x00000000000679c3 */ /* 0x000e220000002500 */
[----:B------:R-:W1:Y:S01]  /*0030*/  LDCU.64 UR8, c[0x0][0x380] ;  /* 0x00007000ff0877ac */ /* 0x000e620008000a00 */
[----:B------:R-:W2:Y:S06]  /*0040*/  LDCU.64 UR4, c[0x0][0x358] ;  /* 0x00006b00ff0477ac */ /* 0x000eac0008000a00 */
[----:B------:R-:W0:Y:S02]  /*0050*/  LDC R3, c[0x0][0x360] ;  /* 0x0000d800ff037b82 */ /* 0x000e240000000800 */
[----:B0-----:R-:W-:-:S05]  /*0060*/  IMAD R0, R3, UR6, R0 ;  /* 0x0000000603007c24 */ /* 0x001fca000f8e0200 */
[----:B-1----:R-:W-:-:S05]  /*0070*/  IADD3 R2, P0, PT, R0, UR8, RZ ;  /* 0x0000000800027c10 */ /* 0x002fca000ff1e0ff */
[----:B------:R-:W-:-:S05]  /*0080*/  IMAD.X R3, RZ, RZ, UR9, P0 ;  /* 0x00000009ff037e24 */ /* 0x000fca00080e06ff */
[----:B--2---:R-:W2:Y:S01]  /*0090*/  LDG.E.U8 R6, desc[UR4][R2.64] ;  /* 0x0000000402067981 */ /* 0x004ea2000c1e1100 */
[----:B------:R-:W-:Y:S01]  /*00a0*/  BSSY.RECONVERGENT B0, `(.L_x_0) ;  /* 0x000000b000007945 */ /* 0x000fe20003800200 */
[----:B--2---:R-:W-:-:S05]  /*00b0*/  VIADD R4, R6, 0xffffff9f ;  /* 0xffffff9f06047836 */ /* 0x004fca0000000000 */
[----:B------:R-:W-:-:S04]  /*00c0*/  LOP3.LUT R4, R4, 0xff, RZ, 0xc0, !PT ;  /* 0x000000ff04047812 */ /* 0x000fc800078ec0ff */
[----:B------:R-:W-:-:S13]  /*00d0*/  ISETP.GT.U32.AND P0, PT, R4, 0x19, PT ;  /* 0x000000190400780c */ /* 0x000fda0003f04070 */
[----:B------:R-:W-:-:S05]  /*00e0*/  @!P0 VIADD R4, R6, 0xffffffe0 ;  /* 0xffffffe006048836 */ /* 0x000fca0000000000 */
[----:B------:R-:W-:Y:S01]  /*00f0*/  @!P0 PRMT R6, R4, 0x7610, R6 ;  /* 0x0000761004068816 */ /* 0x000fe20000000006 */
[----:B------:R-:W-:Y:S06]  /*0100*/  @!P0 BRA `(.L_x_1) ;  /* 0x0000000000108947 */ /* 0x000fec0003800000 */
[----:B------:R-:W-:-:S05]  /*0110*/  VIADD R4, R6, 0xffffffa5 ;  /* 0xffffffa506047836 */ /* 0x000fca0000000000 */
[----:B------:R-:W-:-:S04]  /*0120*/  LOP3.LUT R4, R4, 0xff, RZ, 0xc0, !PT ;  /* 0x000000ff04047812 */ /* 0x000fc800078ec0ff */
[----:B------:R-:W-:-:S13]  /*0130*/  ISETP.GE.U32.AND P0, PT, R4, 0xe6, PT ;  /* 0x000000e60400780c */ /* 0x000fda0003f06070 */
[----:B------:R-:W-:Y:S05]  /*0140*/  @!P0 EXIT ;  /* 0x000000000000894d */ /* 0x000fea0003800000 */
.L_x_1:
[----:B------:R-:W-:Y:S05]  /*0150*/  BSYNC.RECONVERGENT B0 ;  /* 0x0000000000007941 */ /* 0x000fea0003800200 */
.L_x_0:
[----:B------:R-:W0:Y:S01]  /*0160*/  LDCU UR6, c[0x0][0x390] ;  /* 0x00007200ff0677ac */ /* 0x000e220008000800 */
[----:B------:R-:W1:Y:S01]  /*0170*/  LDCU.64 UR8, c[0x0][0x388] ;  /* 0x00007100ff0877ac */ /* 0x000e620008000a00 */
[----:B0-----:R-:W0:Y:S01]  /*0180*/  I2F.U32.RP R7, UR6 ;  /* 0x0000000600077d06 */ /* 0x001e220008209000 */
[----:B------:R-:W-:-:S07]  /*0190*/  ISETP.NE.U32.AND P1, PT, RZ, UR6, PT ;  /* 0x00000006ff007c0c */ /* 0x000fce000bf25070 */
[----:B0-----:R-:W0:Y:S02]  /*01a0*/  MUFU.RCP R7, R7 ;  /* 0x0000000700077308 */ /* 0x001e240000001000 */
[----:B0-----:R-:W-:-:S06]  /*01b0*/  VIADD R4, R7, 0xffffffe ;  /* 0x0ffffffe07047836 */ /* 0x001fcc0000000000 */
[----:B------:R0:W2:Y:S02]  /*01c0*/  F2I.FTZ.U32.TRUNC.NTZ R5, R4 ;  /* 0x0000000400057305 */ /* 0x0000a4000021f000 */
[----:B0-----:R-:W-:Y:S02]  /*01d0*/  IMAD.MOV.U32 R4, RZ, RZ, RZ ;  /* 0x000000ffff047224 */ /* 0x001fe400078e00ff */
[----:B--2---:R-:W-:-:S04]  /*01e0*/  IMAD.MOV R9, RZ, RZ, -R5 ;  /* 0x000000ffff097224 */ /* 0x004fc800078e0a05 */
[----:B------:R-:W-:-:S04]  /*01f0*/  IMAD R9, R9, UR6, RZ ;  /* 0x0000000609097c24 */ /* 0x000fc8000f8e02ff */
[----:B------:R-:W-:-:S06]  /*0200*/  IMAD.HI.U32 R5, R5, R9, R4 ;  /* 0x0000000905057227 */ /* 0x000fcc00078e0004 */
[----:B------:R-:W-:-:S04]  /*0210*/  IMAD.HI.U32 R5, R5, R0, RZ ;  /* 0x0000000005057227 */ /* 0x000fc800078e00ff */
[----:B------:R-:W-:-:S04]  /*0220*/  IMAD.MOV R5, RZ, RZ, -R5 ;  /* 0x000000ffff057224 */ /* 0x000fc800078e0a05 */
[----:B------:R-:W-:-:S05]  /*0230*/  IMAD R0, R5, UR6, R0 ;  /* 0x0000000605007c24 */ /* 0x000fca000f8e0200 */
[----:B------:R-:W-:-:S13]  /*0240*/  ISETP.GE.U32.AND P0, PT, R0, UR6, PT ;  /* 0x0000000600007c0c */ /* 0x000fda000bf06070 */
[----:B------:R-:W-:-:S05]  /*0250*/  @P0 VIADD R0, R0, -UR6 ;  /* 0x8000000600000c36 */ /* 0x000fca0008000000 */
[----:B------:R-:W-:-:S13]  /*0260*/  ISETP.GE.U32.AND P0, PT, R0, UR6, PT ;  /* 0x0000000600007c0c */ /* 0x000fda000bf06070 */
[----:B------:R-:W-:Y:S01]  /*0270*/  @P0 VIADD R0, R0, -UR6 ;  /* 0x8000000600000c36 */ /* 0x000fe20008000000 */
[----:B------:R-:W-:-:S04]  /*0280*/  @!P1 LOP3.LUT R0, RZ, UR6, RZ, 0x33, !PT ;  /* 0x00000006ff009c12 */ /* 0x000fc8000f8e33ff */
[----:B-1----:R-:W-:-:S05]  /*0290*/  IADD3 R4, P0, PT, R0, UR8, RZ ;  /* 0x0000000800047c10 */ /* 0x002fca000ff1e0ff */
[----:B------:R-:W-:-:S06]  /*02a0*/  IMAD.X R5, RZ, RZ, UR9, P0 ;  /* 0x00000009ff057e24 */ /* 0x000fcc00080e06ff */
[----:B------:R-:W2:Y:S01]  /*02b0*/  LDG.E.S8 R5, desc[UR4][R4.64] ;  /* 0x0000000404057981 */ /* 0x000ea2000c1e1300 */
[----:B------:R-:W-:-:S04]  /*02c0*/  LOP3.LUT R6, R6, 0xff, RZ, 0xc0, !PT ;  /* 0x000000ff06067812 */ /* 0x000fc800078ec0ff */
[----:B--2---:R-:W-:-:S04]  /*02d0*/  IADD3 R6, PT, PT, R6, 0x1a, -R5 ;  /* 0x0000001a06067810 */ /* 0x004fc80007ffe805 */
[----:B------:R-:W-:-:S05]  /*02e0*/  PRMT R0, R6, 0x9910, RZ ;  /* 0x0000991006007816 */ /* 0x000fca00000000ff */
[----:B------:R-:W-:-:S05]  /*02f0*/  IMAD R0, R0, 0x4ec5, RZ ;  /* 0x00004ec500007824 */ /* 0x000fca00078e02ff */
[----:B------:R-:W-:-:S04]  /*0300*/  SHF.R.S32.HI R0, RZ, 0x10, R0 ;  /* 0x00000010ff007819 */ /* 0x000fc80000011400 */
[----:B------:R-:W-:-:S04]  /*0310*/  LOP3.LUT R7, R0, 0xffff, RZ, 0xc0, !PT ;  /* 0x0000ffff00077812 */ /* 0x000fc800078ec0ff */
[----:B------:R-:W-:-:S04]  /*0320*/  SHF.R.U32.HI R0, RZ, 0xf, R7 ;  /* 0x0000000fff007819 */ /* 0x000fc80000011607 */
[----:B------:R-:W-:-:S04]  /*0330*/  LEA.HI R0, R7, R0, RZ, 0x1d ;  /* 0x0000000007007211 */ /* 0x000fc800078fe8ff */
[----:B------:R-:W-:-:S05]  /*0340*/  PRMT R0, R0, 0x9910, RZ ;  /* 0x0000991000007816 */ /* 0x000fca00000000ff */
[----:B------:R-:W-:-:S04]  /*0350*/  IMAD R0, R0, 0x1a, RZ ;  /* 0x0000001a00007824 */ /* 0x000fc800078e02ff */
[----:B------:R-:W-:-:S05]  /*0360*/  IMAD.MOV R0, RZ, RZ, -R0 ;  /* 0x000000ffff007224 */ /* 0x000fca00078e0a00 */
[----:B------:R-:W-:-:S04]  /*0370*/  PRMT R5, R0, 0x7710, RZ ;  /* 0x0000771000057816 */ /* 0x000fc800000000ff */
[----:B------:R-:W-:-:S05]  /*0380*/  IADD3 R5, PT, PT, R6, 0x41, R5 ;  /* 0x0000004106057810 */ /* 0x000fca0007ffe005 */
[----:B------:R-:W-:Y:S01]  /*0390*/  STG.E.U8 desc[UR4][R2.64], R5 ;  /* 0x0000000502007986 */ /* 0x000fe2000c101104 */
[----:B------:R-:W-:Y:S05]  /*03a0*/  EXIT ;  /* 0x000000000000794d */ /* 0x000fea0003800000 */
.L_x_2:
[----:B------:R-:W-:-:S00]  /*03b0*/  BRA `(.L_x_2) ;  /* 0xfffffffc00fc7947 */ /* 0x000fc0000383ffff */
[----:B------:R-:W-:-:S00]  /*03c0*/  NOP ;  /* 0x0000000000007918 */ /* 0x000fc00000000000 */
        /* <DEDUP_REMOVED lines=11> */
.L_x_3:


//--------------------- .nv.shared.reserved.0     --------------------------
	.section	.nv.shared.reserved.0,"aw",@nobits
	.weak		__nv_reservedSMEM_offset_0_alias
	.size		__nv_reservedSMEM_offset_0_alias, 0, 64
	.other		__nv_reservedSMEM_offset_0_alias,@"STO_CUDA_RESERVED_SHARED STV_DEFAULT"
__nv_reservedSMEM_offset_0_alias:
	.zero		0
	.zero		64


//--------------------- .nv.constant0._Z17internal_vigenerePcPKcii --------------------------
	.section	.nv.constant0._Z17internal_vigenerePcPKcii,"a",@progbits
	.sectionflags	@""
	.align	4
.nv.constant0._Z17internal_vigenerePcPKcii:
	.zero		920


//--------------------- SYMBOLS --------------------------

	.type		.nv.reservedSmem.offset0,@object
	.size		.nv.reservedSmem.offset0,0x4
